	.headerflags	@"EF_CUDA_TEXMODE_UNIFIED EF_CUDA_64BIT_ADDRESS EF_CUDA_ACCELERATORS EF_CUDA_SM90 EF_CUDA_VIRTUAL_SM(EF_CUDA_SM90)"
	.elftype	@"ET_EXEC"


//--------------------- .nv.info                  --------------------------
	.section	.nv.info,"",@"SHT_CUDA_INFO"
	.align	4


	//----- nvinfo : EIATTR_REGCOUNT
	.align		4
        /*0000*/ 	.byte	0x04, 0x2f
        /*0002*/ 	.short	(.L_1 - .L_0)
	.align		4
.L_0:
        /*0004*/ 	.word	index@(triton_poi_fused_relu_threshold_backward_3)
        /*0008*/ 	.word	0x0000000a


	//----- nvinfo : EIATTR_MIN_STACK_SIZE
	.align		4
.L_1:
        /*000c*/ 	.byte	0x04, 0x12
        /*000e*/ 	.short	(.L_3 - .L_2)
	.align		4
.L_2:
        /*0010*/ 	.word	index@(triton_poi_fused_relu_threshold_backward_3)
        /*0014*/ 	.word	0x00000000


	//----- nvinfo : EIATTR_FRAME_SIZE
	.align		4
.L_3:
        /*0018*/ 	.byte	0x04, 0x11
        /*001a*/ 	.short	(.L_5 - .L_4)
	.align		4
.L_4:
        /*001c*/ 	.word	index@(triton_poi_fused_relu_threshold_backward_3)
        /*0020*/ 	.word	0x00000000


	//----- nvinfo : EIATTR_MIN_STACK_SIZE
	.align		4
.L_5:
        /*0024*/ 	.byte	0x04, 0x12
        /*0026*/ 	.short	(.L_7 - .L_6)
	.align		4
.L_6:
        /*0028*/ 	.word	index@(triton_poi_fused_relu_threshold_backward_3)
        /*002c*/ 	.word	0x00000000
.L_7:


//--------------------- .nv.info.triton_poi_fused_relu_threshold_backward_3 --------------------------
	.section	.nv.info.triton_poi_fused_relu_threshold_backward_3,"",@"SHT_CUDA_INFO"
	.sectionflags	@""
	.align	4


	//----- nvinfo : EIATTR_CUDA_API_VERSION
	.align		4
        /*0000*/ 	.byte	0x04, 0x37
        /*0002*/ 	.short	(.L_9 - .L_8)
.L_8:
        /*0004*/ 	.word	0x0000007c


	//----- nvinfo : EIATTR_KPARAM_INFO
	.align		4
.L_9:
        /*0008*/ 	.byte	0x04, 0x17
        /*000a*/ 	.short	(.L_11 - .L_10)
.L_10:
        /*000c*/ 	.word	0x00000000
        /*0010*/ 	.short	0x0002
        /*0012*/ 	.short	0x0010
        /*0014*/ 	.byte	0x00, 0xf0, 0x11, 0x00


	//----- nvinfo : EIATTR_KPARAM_INFO
	.align		4
.L_11:
        /*0018*/ 	.byte	0x04, 0x17
        /*001a*/ 	.short	(.L_13 - .L_12)
.L_12:
        /*001c*/ 	.word	0x00000000
        /*0020*/ 	.short	0x0001
        /*0022*/ 	.short	0x0008
        /*0024*/ 	.byte	0x00, 0xf4, 0x21, 0x00


	//----- nvinfo : EIATTR_KPARAM_INFO
	.align		4
.L_13:
        /*0028*/ 	.byte	0x04, 0x17
        /*002a*/ 	.short	(.L_15 - .L_14)
.L_14:
        /*002c*/ 	.word	0x00000000
        /*0030*/ 	.short	0x0000
        /*0032*/ 	.short	0x0000
        /*0034*/ 	.byte	0x00, 0xf4, 0x21, 0x00


	//----- nvinfo : EIATTR_SPARSE_MMA_MASK
	.align		4
.L_15:
        /*0038*/ 	.byte	0x03, 0x50
        /*003a*/ 	.short	0x0000


	//----- nvinfo : EIATTR_MAXREG_COUNT
	.align		4
        /*003c*/ 	.byte	0x03, 0x1b
        /*003e*/ 	.short	0x00ff


	//----- nvinfo : EIATTR_EXIT_INSTR_OFFSETS
	.align		4
        /*0040*/ 	.byte	0x04, 0x1c
        /*0042*/ 	.short	(.L_17 - .L_16)


	//   ....[0]....
.L_16:
        /*0044*/ 	.word	0x00000180


	//   ....[1]....
        /*0048*/ 	.word	0x000001a0


	//----- nvinfo : EIATTR_REQNTID
	.align		4
.L_17:
        /*004c*/ 	.byte	0x04, 0x10
        /*004e*/ 	.short	(.L_19 - .L_18)
.L_18:
        /*0050*/ 	.word	0x00000020
        /*0054*/ 	.word	0x00000001
        /*0058*/ 	.word	0x00000001


	//----- nvinfo : EIATTR_CBANK_PARAM_SIZE
	.align		4
.L_19:
        /*005c*/ 	.byte	0x03, 0x19
        /*005e*/ 	.short	0x0014


	//----- nvinfo : EIATTR_PARAM_CBANK
	.align		4
        /*0060*/ 	.byte	0x04, 0x0a
        /*0062*/ 	.short	(.L_21 - .L_20)
	.align		4
.L_20:
        /*0064*/ 	.word	index@(.nv.constant0.triton_poi_fused_relu_threshold_backward_3)
        /*0068*/ 	.short	0x0210
        /*006a*/ 	.short	0x0014


	//----- nvinfo : EIATTR_SW_WAR
	.align		4
.L_21:
        /*006c*/ 	.byte	0x04, 0x36
        /*006e*/ 	.short	(.L_23 - .L_22)
.L_22:
        /*0070*/ 	.word	0x00000008
.L_23:


//--------------------- .nv.callgraph             --------------------------
	.section	.nv.callgraph,"",@"SHT_CUDA_CALLGRAPH"
	.align	4
	.sectionentsize	8
	.align		4
        /*0000*/ 	.word	0x00000000
	.align		4
        /*0004*/ 	.word	0xffffffff
	.align		4
        /*0008*/ 	.word	0x00000000
	.align		4
        /*000c*/ 	.word	0xfffffffe
	.align		4
        /*0010*/ 	.word	0x00000000
	.align		4
        /*0014*/ 	.word	0xfffffffd
	.align		4
        /*0018*/ 	.word	0x00000000
	.align		4
        /*001c*/ 	.word	0xfffffffc


//--------------------- .text.triton_poi_fused_relu_threshold_backward_3 --------------------------
	.section	.text.triton_poi_fused_relu_threshold_backward_3,"ax",@progbits
	.align	128
        .global         triton_poi_fused_relu_threshold_backward_3
        .type           triton_poi_fused_relu_threshold_backward_3,@function
        .size           triton_poi_fused_relu_threshold_backward_3,(.L_x_1 - triton_poi_fused_relu_threshold_backward_3)
        .other          triton_poi_fused_relu_threshold_backward_3,@"STO_CUDA_ENTRY STV_DEFAULT"
triton_poi_fused_relu_threshold_backward_3:
.text.triton_poi_fused_relu_threshold_backward_3:
[----:B------:R-:W0:Y:S02]  /*0000*/  LDC R1, c[0x0][0x28] ;  /* 0x00000a00ff017b82 */ /* 0x000e240000000800 */
[----:B------:R-:W1:Y:S01]  /*0010*/  S2R R0, SR_TID.X ;  /* 0x0000000000007919 */ /* 0x000e620000002100 */
[----:B------:R-:W2:Y:S01]  /*0020*/  LDC.64 R2, c[0x0][0x210] ;  /* 0x00008400ff027b82 */ /* 0x000ea20000000a00 */
[----:B------:R-:W-:Y:S01]  /*0030*/  CS2R R6, SRZ ;  /* 0x0000000000067805 */ /* 0x000fe2000001ff00 */
[----:B------:R-:W-:Y:S01]  /*0040*/  ULDC.64 UR4, c[0x0][0x208] ;  /* 0x0000820000047ab9 */ /* 0x000fe20000000a00 */
[----:B------:R-:W3:Y:S01]  /*0050*/  S2R R5, SR_CTAID.X ;  /* 0x0000000000057919 */ /* 0x000ee20000002500 */
[----:B------:R-:W-:Y:S01]  /*0060*/  ULDC.64 UR6, c[0x0][0x218] ;  /* 0x0000860000067ab9 */ /* 0x000fe20000000a00 */
[----:B-1----:R-:W-:-:S05]  /*0070*/  IMAD.SHL.U32 R0, R0, 0x2, RZ ;  /* 0x0000000200007824 */ /* 0x002fca00078e00ff */
[----:B------:R-:W-:-:S05]  /*0080*/  LOP3.LUT R0, R0, 0x3e, RZ, 0xc0, !PT ;  /* 0x0000003e00007812 */ /* 0x000fca00078ec0ff */
[----:B---3--:R-:W-:-:S04]  /*0090*/  IMAD R5, R5, 0x40, R0 ;  /* 0x0000004005057824 */ /* 0x008fc800078e0200 */
[C---:B--2---:R-:W-:Y:S01]  /*00a0*/  IMAD.WIDE R2, R5.reuse, 0x4, R2 ;  /* 0x0000000405027825 */ /* 0x044fe200078e0202 */
[----:B------:R-:W-:-:S13]  /*00b0*/  ISETP.GE.AND P0, PT, R5, 0x40, PT ;  /* 0x000000400500780c */ /* 0x000fda0003f06270 */
[----:B------:R-:W2:Y:S01]  /*00c0*/  @!P0 LDG.E.64 R6, desc[UR4][R2.64] ;  /* 0x0000000402068981 */ /* 0x000ea2000c1e1b00 */
[----:B------:R-:W-:-:S04]  /*00d0*/  IADD3 R4, P3, R5, UR6, RZ ;  /* 0x0000000605047c10 */ /* 0x000fc8000ff7e0ff */
[----:B------:R-:W-:Y:S02]  /*00e0*/  LEA.HI.X.SX32 R5, R5, UR7, 0x1, P3 ;  /* 0x0000000705057c11 */ /* 0x000fe400098f0eff */
[C---:B--2---:R-:W-:Y:S02]  /*00f0*/  FSETP.GEU.AND P2, PT, R6.reuse, RZ, PT ;  /* 0x000000ff0600720b */ /* 0x044fe40003f4e000 */
[C---:B------:R-:W-:Y:S02]  /*0100*/  FSETP.GEU.AND P1, PT, R7.reuse, RZ, PT ;  /* 0x000000ff0700720b */ /* 0x040fe40003f2e000 */
[----:B------:R-:W-:Y:S02]  /*0110*/  FSEL R6, R6, RZ, P2 ;  /* 0x000000ff06067208 */ /* 0x000fe40001000000 */
[----:B------:R-:W-:Y:S02]  /*0120*/  FSEL R7, R7, RZ, P1 ;  /* 0x000000ff07077208 */ /* 0x000fe40000800000 */
[----:B------:R-:W-:-:S02]  /*0130*/  FSETP.GTU.AND P2, PT, R6, RZ, PT ;  /* 0x000000ff0600720b */ /* 0x000fc40003f4c000 */
[----:B------:R-:W-:Y:S02]  /*0140*/  FSETP.GTU.AND P1, PT, R7, RZ, PT ;  /* 0x000000ff0700720b */ /* 0x000fe40003f2c000 */
[----:B------:R-:W-:Y:S02]  /*0150*/  SEL R0, RZ, 0x1, P2 ;  /* 0x00000001ff007807 */ /* 0x000fe40001000000 */
[----:B------:R-:W-:-:S05]  /*0160*/  SEL R7, RZ, 0x100, P1 ;  /* 0x00000100ff077807 */ /* 0x000fca0000800000 */
[----:B------:R-:W-:Y:S01]  /*0170*/  IMAD.IADD R7, R0, 0x1, R7 ;  /* 0x0000000100077824 */ /* 0x000fe200078e0207 */
[----:B------:R-:W-:Y:S06]  /*0180*/  @P0 EXIT ;  /* 0x000000000000094d */ /* 0x000fec0003800000 */
[----:B------:R-:W-:Y:S01]  /*0190*/  STG.E.U16 desc[UR4][R4.64], R7 ;  /* 0x0000000704007986 */ /* 0x000fe2000c101504 */
[----:B------:R-:W-:Y:S05]  /*01a0*/  EXIT ;  /* 0x000000000000794d */ /* 0x000fea0003800000 */
.L_x_0:
[----:B------:R-:W-:-:S00]  /*01b0*/  BRA `(.L_x_0) ;  /* 0xfffffffc00fc7947 */ /* 0x000fc0000383ffff */
[----:B------:R-:W-:-:S00]  /*01c0*/  NOP ;  /* 0x0000000000007918 */ /* 0x000fc00000000000 */
        /* <DEDUP_REMOVED lines=11> */
.L_x_1:


//--------------------- .nv.constant0.triton_poi_fused_relu_threshold_backward_3 --------------------------
	.section	.nv.constant0.triton_poi_fused_relu_threshold_backward_3,"a",@progbits
	.sectionflags	@""
	.align	4
.nv.constant0.triton_poi_fused_relu_threshold_backward_3:
	.zero		548
